	.headerflags	@"EF_CUDA_TEXMODE_UNIFIED EF_CUDA_64BIT_ADDRESS EF_CUDA_ACCELERATORS EF_CUDA_SM90 EF_CUDA_VIRTUAL_SM(EF_CUDA_SM90)"
	.elftype	@"ET_EXEC"


//--------------------- .nv.info                  --------------------------
	.section	.nv.info,"",@"SHT_CUDA_INFO"
	.align	4


	//----- nvinfo : EIATTR_REGCOUNT
	.align		4
        /*0000*/ 	.byte	0x04, 0x2f
        /*0002*/ 	.short	(.L_1 - .L_0)
	.align		4
.L_0:
        /*0004*/ 	.word	index@(triton_poi_fused_convolution_0)
        /*0008*/ 	.word	0x0000000c


	//----- nvinfo : EIATTR_MIN_STACK_SIZE
	.align		4
.L_1:
        /*000c*/ 	.byte	0x04, 0x12
        /*000e*/ 	.short	(.L_3 - .L_2)
	.align		4
.L_2:
        /*0010*/ 	.word	index@(triton_poi_fused_convolution_0)
        /*0014*/ 	.word	0x00000000


	//----- nvinfo : EIATTR_FRAME_SIZE
	.align		4
.L_3:
        /*0018*/ 	.byte	0x04, 0x11
        /*001a*/ 	.short	(.L_5 - .L_4)
	.align		4
.L_4:
        /*001c*/ 	.word	index@(triton_poi_fused_convolution_0)
        /*0020*/ 	.word	0x00000000


	//----- nvinfo : EIATTR_MIN_STACK_SIZE
	.align		4
.L_5:
        /*0024*/ 	.byte	0x04, 0x12
        /*0026*/ 	.short	(.L_7 - .L_6)
	.align		4
.L_6:
        /*0028*/ 	.word	index@(triton_poi_fused_convolution_0)
        /*002c*/ 	.word	0x00000000
.L_7:


//--------------------- .nv.info.triton_poi_fused_convolution_0 --------------------------
	.section	.nv.info.triton_poi_fused_convolution_0,"",@"SHT_CUDA_INFO"
	.sectionflags	@""
	.align	4


	//----- nvinfo : EIATTR_CUDA_API_VERSION
	.align		4
        /*0000*/ 	.byte	0x04, 0x37
        /*0002*/ 	.short	(.L_9 - .L_8)
.L_8:
        /*0004*/ 	.word	0x0000007c


	//----- nvinfo : EIATTR_KPARAM_INFO
	.align		4
.L_9:
        /*0008*/ 	.byte	0x04, 0x17
        /*000a*/ 	.short	(.L_11 - .L_10)
.L_10:
        /*000c*/ 	.word	0x00000000
        /*0010*/ 	.short	0x0002
        /*0012*/ 	.short	0x0010
        /*0014*/ 	.byte	0x00, 0xf0, 0x11, 0x00


	//----- nvinfo : EIATTR_KPARAM_INFO
	.align		4
.L_11:
        /*0018*/ 	.byte	0x04, 0x17
        /*001a*/ 	.short	(.L_13 - .L_12)
.L_12:
        /*001c*/ 	.word	0x00000000
        /*0020*/ 	.short	0x0001
        /*0022*/ 	.short	0x0008
        /*0024*/ 	.byte	0x00, 0xf4, 0x21, 0x00


	//----- nvinfo : EIATTR_KPARAM_INFO
	.align		4
.L_13:
        /*0028*/ 	.byte	0x04, 0x17
        /*002a*/ 	.short	(.L_15 - .L_14)
.L_14:
        /*002c*/ 	.word	0x00000000
        /*0030*/ 	.short	0x0000
        /*0032*/ 	.short	0x0000
        /*0034*/ 	.byte	0x00, 0xf4, 0x21, 0x00


	//----- nvinfo : EIATTR_SPARSE_MMA_MASK
	.align		4
.L_15:
        /*0038*/ 	.byte	0x03, 0x50
        /*003a*/ 	.short	0x0000


	//----- nvinfo : EIATTR_MAXREG_COUNT
	.align		4
        /*003c*/ 	.byte	0x03, 0x1b
        /*003e*/ 	.short	0x00ff


	//----- nvinfo : EIATTR_EXIT_INSTR_OFFSETS
	.align		4
        /*0040*/ 	.byte	0x04, 0x1c
        /*0042*/ 	.short	(.L_17 - .L_16)


	//   ....[0]....
.L_16:
        /*0044*/ 	.word	0x00000180


	//   ....[1]....
        /*0048*/ 	.word	0x000001a0


	//----- nvinfo : EIATTR_REQNTID
	.align		4
.L_17:
        /*004c*/ 	.byte	0x04, 0x10
        /*004e*/ 	.short	(.L_19 - .L_18)
.L_18:
        /*0050*/ 	.word	0x00000080
        /*0054*/ 	.word	0x00000001
        /*0058*/ 	.word	0x00000001


	//----- nvinfo : EIATTR_CBANK_PARAM_SIZE
	.align		4
.L_19:
        /*005c*/ 	.byte	0x03, 0x19
        /*005e*/ 	.short	0x0014


	//----- nvinfo : EIATTR_PARAM_CBANK
	.align		4
        /*0060*/ 	.byte	0x04, 0x0a
        /*0062*/ 	.short	(.L_21 - .L_20)
	.align		4
.L_20:
        /*0064*/ 	.word	index@(.nv.constant0.triton_poi_fused_convolution_0)
        /*0068*/ 	.short	0x0210
        /*006a*/ 	.short	0x0014


	//----- nvinfo : EIATTR_SW_WAR
	.align		4
.L_21:
        /*006c*/ 	.byte	0x04, 0x36
        /*006e*/ 	.short	(.L_23 - .L_22)
.L_22:
        /*0070*/ 	.word	0x00000008
.L_23:


//--------------------- .nv.callgraph             --------------------------
	.section	.nv.callgraph,"",@"SHT_CUDA_CALLGRAPH"
	.align	4
	.sectionentsize	8
	.align		4
        /*0000*/ 	.word	0x00000000
	.align		4
        /*0004*/ 	.word	0xffffffff
	.align		4
        /*0008*/ 	.word	0x00000000
	.align		4
        /*000c*/ 	.word	0xfffffffe
	.align		4
        /*0010*/ 	.word	0x00000000
	.align		4
        /*0014*/ 	.word	0xfffffffd
	.align		4
        /*0018*/ 	.word	0x00000000
	.align		4
        /*001c*/ 	.word	0xfffffffc


//--------------------- .text.triton_poi_fused_convolution_0 --------------------------
	.section	.text.triton_poi_fused_convolution_0,"ax",@progbits
	.align	128
        .global         triton_poi_fused_convolution_0
        .type           triton_poi_fused_convolution_0,@function
        .size           triton_poi_fused_convolution_0,(.L_x_1 - triton_poi_fused_convolution_0)
        .other          triton_poi_fused_convolution_0,@"STO_CUDA_ENTRY STV_DEFAULT"
triton_poi_fused_convolution_0:
.text.triton_poi_fused_convolution_0:
[----:B------:R-:W0:Y:S02]  /*0000*/  LDC R1, c[0x0][0x28] ;  /* 0x00000a00ff017b82 */ /* 0x000e240000000800 */
[----:B------:R-:W1:Y:S01]  /*0010*/  S2R R0, SR_TID.X ;  /* 0x0000000000007919 */ /* 0x000e620000002100 */
[----:B------:R-:W2:Y:S01]  /*0020*/  LDC.64 R4, c[0x0][0x218] ;  /* 0x00008600ff047b82 */ /* 0x000ea20000000a00 */
[----:B------:R-:W-:Y:S01]  /*0030*/  ULDC.64 UR4, c[0x0][0x208] ;  /* 0x0000820000047ab9 */ /* 0x000fe20000000a00 */
[----:B------:R-:W3:Y:S01]  /*0040*/  S2R R7, SR_CTAID.X ;  /* 0x0000000000077919 */ /* 0x000ee20000002500 */
[----:B-1----:R-:W-:Y:S02]  /*0050*/  LOP3.LUT R0, R0, 0x7f, RZ, 0xc0, !PT ;  /* 0x0000007f00007812 */ /* 0x002fe400078ec0ff */
[----:B---3--:R-:W-:-:S03]  /*0060*/  SHF.R.S32.HI R2, RZ, 0x18, R7 ;  /* 0x00000018ff027819 */ /* 0x008fc60000011407 */
[----:B------:R-:W-:Y:S01]  /*0070*/  IMAD R7, R7, 0x80, R0 ;  /* 0x0000008007077824 */ /* 0x000fe200078e0200 */
[----:B------:R-:W-:Y:S02]  /*0080*/  SGXT R0, R2, 0x1 ;  /* 0x000000010200781a */ /* 0x000fe40000000200 */
[----:B------:R-:W1:Y:S02]  /*0090*/  LDC.64 R2, c[0x0][0x210] ;  /* 0x00008400ff027b82 */ /* 0x000e640000000a00 */
[----:B------:R-:W-:Y:S02]  /*00a0*/  ISETP.GE.AND P0, PT, R7, 0x480, PT ;  /* 0x000004800700780c */ /* 0x000fe40003f06270 */
[----:B------:R-:W-:-:S04]  /*00b0*/  LEA.HI R0, R0, R7, RZ, 0x4 ;  /* 0x0000000700007211 */ /* 0x000fc800078f20ff */
[----:B------:R-:W-:-:S05]  /*00c0*/  SHF.R.S32.HI R0, RZ, 0x4, R0 ;  /* 0x00000004ff007819 */ /* 0x000fca0000011400 */
[----:B------:R-:W-:-:S05]  /*00d0*/  IMAD.HI R6, R0, 0x38e38e39, RZ ;  /* 0x38e38e3900067827 */ /* 0x000fca00078e02ff */
[----:B------:R-:W-:-:S04]  /*00e0*/  SHF.R.U32.HI R9, RZ, 0x1f, R6 ;  /* 0x0000001fff097819 */ /* 0x000fc80000011606 */
[----:B------:R-:W-:Y:S01]  /*00f0*/  LEA.HI.SX32 R9, R6, R9, 0x1e ;  /* 0x0000000906097211 */ /* 0x000fe200078ff2ff */
[----:B-1----:R-:W-:-:S04]  /*0100*/  IMAD.WIDE R2, R7, 0x4, R2 ;  /* 0x0000000407027825 */ /* 0x002fc800078e0202 */
[----:B------:R-:W-:Y:S02]  /*0110*/  IMAD R9, R9, -0x12, R0 ;  /* 0xffffffee09097824 */ /* 0x000fe400078e0200 */
[----:B------:R-:W-:Y:S02]  /*0120*/  IMAD.MOV.U32 R0, RZ, RZ, RZ ;  /* 0x000000ffff007224 */ /* 0x000fe400078e00ff */
[----:B------:R-:W-:Y:S02]  /*0130*/  IMAD.MOV.U32 R7, RZ, RZ, RZ ;  /* 0x000000ffff077224 */ /* 0x000fe400078e00ff */
[----:B--2---:R-:W-:Y:S02]  /*0140*/  IMAD.WIDE R4, R9, 0x4, R4 ;  /* 0x0000000409047825 */ /* 0x004fe400078e0204 */
[----:B------:R-:W2:Y:S04]  /*0150*/  @!P0 LDG.E R0, desc[UR4][R2.64] ;  /* 0x0000000402008981 */ /* 0x000ea8000c1e1900 */
[----:B------:R-:W2:Y:S02]  /*0160*/  @!P0 LDG.E.EL R7, desc[UR4][R4.64] ;  /* 0x0000000404078981 */ /* 0x000ea4000c2e1900 */
[----:B--2---:R-:W-:Y:S01]  /*0170*/  FADD R7, R7, R0 ;  /* 0x0000000007077221 */ /* 0x004fe20000000000 */
[----:B------:R-:W-:Y:S06]  /*0180*/  @P0 EXIT ;  /* 0x000000000000094d */ /* 0x000fec0003800000 */
[----:B------:R-:W-:Y:S01]  /*0190*/  STG.E desc[UR4][R2.64], R7 ;  /* 0x0000000702007986 */ /* 0x000fe2000c101904 */
[----:B------:R-:W-:Y:S05]  /*01a0*/  EXIT ;  /* 0x000000000000794d */ /* 0x000fea0003800000 */
.L_x_0:
[----:B------:R-:W-:-:S00]  /*01b0*/  BRA `(.L_x_0) ;  /* 0xfffffffc00fc7947 */ /* 0x000fc0000383ffff */
[----:B------:R-:W-:-:S00]  /*01c0*/  NOP ;  /* 0x0000000000007918 */ /* 0x000fc00000000000 */
        /* <DEDUP_REMOVED lines=11> */
.L_x_1:


//--------------------- .nv.constant0.triton_poi_fused_convolution_0 --------------------------
	.section	.nv.constant0.triton_poi_fused_convolution_0,"a",@progbits
	.sectionflags	@""
	.align	4
.nv.constant0.triton_poi_fused_convolution_0:
	.zero		548
